//
// Generated by NVIDIA NVVM Compiler
//
// Compiler Build ID: CL-36424714
// Cuda compilation tools, release 13.0, V13.0.88
// Based on NVVM 20.0.0
//

.version 9.0
.target sm_100
.address_size 64

	// .globl	_Z13FindClosetGPUP8float3_tPii

.visible .entry _Z13FindClosetGPUP8float3_tPii(
	.param .u64 .ptr .align 1 _Z13FindClosetGPUP8float3_tPii_param_0,
	.param .u64 .ptr .align 1 _Z13FindClosetGPUP8float3_tPii_param_1,
	.param .u32 _Z13FindClosetGPUP8float3_tPii_param_2
)
{
	.reg .pred 	%p<26>;
	.reg .b32 	%r<58>;
	.reg .b32 	%f<147>;
	.reg .b64 	%rd<27>;

	ld.param.u64 	%rd12, [_Z13FindClosetGPUP8float3_tPii_param_0];
	ld.param.u64 	%rd11, [_Z13FindClosetGPUP8float3_tPii_param_1];
	ld.param.u32 	%r31, [_Z13FindClosetGPUP8float3_tPii_param_2];
	cvta.to.global.u64 	%rd1, %rd12;
	setp.lt.s32 	%p1, %r31, 2;
	@%p1 bra 	$L__BB0_41;
	mov.u32 	%r32, %ctaid.x;
	mov.u32 	%r33, %ntid.x;
	mov.u32 	%r34, %tid.x;
	mad.lo.s32 	%r1, %r32, %r33, %r34;
	setp.ge.s32 	%p2, %r1, %r31;
	@%p2 bra 	$L__BB0_41;
	mul.wide.s32 	%rd13, %r1, 12;
	add.s64 	%rd14, %rd1, %rd13;
	ld.global.f32 	%f1, [%rd14];
	ld.global.f32 	%f2, [%rd14+4];
	ld.global.f32 	%f3, [%rd14+8];
	setp.lt.s32 	%p3, %r1, 1;
	cvta.to.global.u64 	%rd15, %rd11;
	mul.wide.s32 	%rd16, %r1, 4;
	add.s64 	%rd2, %rd15, %rd16;
	mov.b32 	%r51, 0;
	mov.f32 	%f128, 0f7F7FFFEE;
	@%p3 bra 	$L__BB0_19;
	min.u32 	%r2, %r1, %r31;
	and.b32  	%r3, %r2, 3;
	setp.lt.u32 	%p4, %r2, 4;
	mov.f32 	%f128, 0f7F7FFFEE;
	mov.b32 	%r51, 0;
	@%p4 bra 	$L__BB0_14;
	and.b32  	%r51, %r2, 2147483644;
	mov.f32 	%f128, 0f7F7FFFEE;
	mov.b32 	%r46, 0;
$L__BB0_5:
	mul.wide.u32 	%rd17, %r46, 12;
	add.s64 	%rd3, %rd1, %rd17;
	ld.global.f32 	%f39, [%rd3];
	sub.f32 	%f40, %f1, %f39;
	ld.global.f32 	%f41, [%rd3+4];
	sub.f32 	%f42, %f2, %f41;
	mul.f32 	%f43, %f42, %f42;
	fma.rn.f32 	%f44, %f40, %f40, %f43;
	ld.global.f32 	%f45, [%rd3+8];
	sub.f32 	%f46, %f3, %f45;
	fma.rn.f32 	%f5, %f46, %f46, %f44;
	setp.geu.f32 	%p5, %f5, %f128;
	@%p5 bra 	$L__BB0_7;
	st.global.u32 	[%rd2], %r46;
	mov.f32 	%f128, %f5;
$L__BB0_7:
	ld.global.f32 	%f47, [%rd3+12];
	sub.f32 	%f48, %f1, %f47;
	ld.global.f32 	%f49, [%rd3+16];
	sub.f32 	%f50, %f2, %f49;
	mul.f32 	%f51, %f50, %f50;
	fma.rn.f32 	%f52, %f48, %f48, %f51;
	ld.global.f32 	%f53, [%rd3+20];
	sub.f32 	%f54, %f3, %f53;
	fma.rn.f32 	%f7, %f54, %f54, %f52;
	setp.geu.f32 	%p6, %f7, %f128;
	@%p6 bra 	$L__BB0_9;
	add.s32 	%r39, %r46, 1;
	st.global.u32 	[%rd2], %r39;
	mov.f32 	%f128, %f7;
$L__BB0_9:
	ld.global.f32 	%f55, [%rd3+24];
	sub.f32 	%f56, %f1, %f55;
	ld.global.f32 	%f57, [%rd3+28];
	sub.f32 	%f58, %f2, %f57;
	mul.f32 	%f59, %f58, %f58;
	fma.rn.f32 	%f60, %f56, %f56, %f59;
	ld.global.f32 	%f61, [%rd3+32];
	sub.f32 	%f62, %f3, %f61;
	fma.rn.f32 	%f9, %f62, %f62, %f60;
	setp.geu.f32 	%p7, %f9, %f128;
	@%p7 bra 	$L__BB0_11;
	add.s32 	%r40, %r46, 2;
	st.global.u32 	[%rd2], %r40;
	mov.f32 	%f128, %f9;
$L__BB0_11:
	ld.global.f32 	%f63, [%rd3+36];
	sub.f32 	%f64, %f1, %f63;
	ld.global.f32 	%f65, [%rd3+40];
	sub.f32 	%f66, %f2, %f65;
	mul.f32 	%f67, %f66, %f66;
	fma.rn.f32 	%f68, %f64, %f64, %f67;
	ld.global.f32 	%f69, [%rd3+44];
	sub.f32 	%f70, %f3, %f69;
	fma.rn.f32 	%f11, %f70, %f70, %f68;
	setp.geu.f32 	%p8, %f11, %f128;
	@%p8 bra 	$L__BB0_13;
	add.s32 	%r41, %r46, 3;
	st.global.u32 	[%rd2], %r41;
	mov.f32 	%f128, %f11;
$L__BB0_13:
	add.s32 	%r46, %r46, 4;
	setp.ne.s32 	%p9, %r46, %r51;
	@%p9 bra 	$L__BB0_5;
$L__BB0_14:
	setp.eq.s32 	%p10, %r3, 0;
	@%p10 bra 	$L__BB0_19;
	mul.wide.u32 	%rd18, %r51, 12;
	add.s64 	%rd19, %rd18, %rd1;
	add.s64 	%rd25, %rd19, 4;
	neg.s32 	%r49, %r3;
$L__BB0_16:
	.pragma "nounroll";
	ld.global.f32 	%f71, [%rd25+-4];
	sub.f32 	%f72, %f1, %f71;
	ld.global.f32 	%f73, [%rd25];
	sub.f32 	%f74, %f2, %f73;
	mul.f32 	%f75, %f74, %f74;
	fma.rn.f32 	%f76, %f72, %f72, %f75;
	ld.global.f32 	%f77, [%rd25+4];
	sub.f32 	%f78, %f3, %f77;
	fma.rn.f32 	%f16, %f78, %f78, %f76;
	setp.geu.f32 	%p11, %f16, %f128;
	@%p11 bra 	$L__BB0_18;
	st.global.u32 	[%rd2], %r51;
	mov.f32 	%f128, %f16;
$L__BB0_18:
	add.s32 	%r51, %r51, 1;
	add.s64 	%rd25, %rd25, 12;
	add.s32 	%r49, %r49, 1;
	setp.ne.s32 	%p12, %r49, 0;
	@%p12 bra 	$L__BB0_16;
$L__BB0_19:
	setp.ge.s32 	%p13, %r51, %r31;
	@%p13 bra 	$L__BB0_24;
	setp.eq.s32 	%p14, %r51, %r1;
	@%p14 bra 	$L__BB0_23;
	mul.wide.u32 	%rd20, %r51, 12;
	add.s64 	%rd21, %rd1, %rd20;
	ld.global.f32 	%f79, [%rd21];
	sub.f32 	%f80, %f1, %f79;
	ld.global.f32 	%f81, [%rd21+4];
	sub.f32 	%f82, %f2, %f81;
	mul.f32 	%f83, %f82, %f82;
	fma.rn.f32 	%f84, %f80, %f80, %f83;
	ld.global.f32 	%f85, [%rd21+8];
	sub.f32 	%f86, %f3, %f85;
	fma.rn.f32 	%f19, %f86, %f86, %f84;
	setp.geu.f32 	%p15, %f19, %f128;
	@%p15 bra 	$L__BB0_23;
	st.global.u32 	[%rd2], %r51;
	mov.f32 	%f128, %f19;
$L__BB0_23:
	add.s32 	%r51, %r51, 1;
$L__BB0_24:
	setp.ge.s32 	%p16, %r51, %r31;
	@%p16 bra 	$L__BB0_41;
	sub.s32 	%r42, %r31, %r51;
	and.b32  	%r17, %r42, 3;
	setp.eq.s32 	%p17, %r17, 0;
	mov.u32 	%r55, %r51;
	@%p17 bra 	$L__BB0_30;
	mul.wide.u32 	%rd22, %r51, 12;
	add.s64 	%rd23, %rd22, %rd1;
	add.s64 	%rd26, %rd23, 4;
	neg.s32 	%r53, %r17;
	mov.u32 	%r55, %r51;
$L__BB0_27:
	.pragma "nounroll";
	ld.global.f32 	%f87, [%rd26+-4];
	sub.f32 	%f88, %f1, %f87;
	ld.global.f32 	%f89, [%rd26];
	sub.f32 	%f90, %f2, %f89;
	mul.f32 	%f91, %f90, %f90;
	fma.rn.f32 	%f92, %f88, %f88, %f91;
	ld.global.f32 	%f93, [%rd26+4];
	sub.f32 	%f94, %f3, %f93;
	fma.rn.f32 	%f23, %f94, %f94, %f92;
	setp.geu.f32 	%p18, %f23, %f128;
	@%p18 bra 	$L__BB0_29;
	st.global.u32 	[%rd2], %r55;
	mov.f32 	%f128, %f23;
$L__BB0_29:
	add.s32 	%r55, %r55, 1;
	add.s64 	%rd26, %rd26, 12;
	add.s32 	%r53, %r53, 1;
	setp.ne.s32 	%p19, %r53, 0;
	@%p19 bra 	$L__BB0_27;
$L__BB0_30:
	sub.s32 	%r43, %r51, %r31;
	setp.gt.u32 	%p20, %r43, -4;
	@%p20 bra 	$L__BB0_41;
	sub.s32 	%r57, %r55, %r31;
	add.s32 	%r56, %r55, 1;
$L__BB0_32:
	add.s32 	%r28, %r56, -1;
	mul.wide.u32 	%rd24, %r28, 12;
	add.s64 	%rd10, %rd1, %rd24;
	ld.global.f32 	%f95, [%rd10];
	sub.f32 	%f96, %f1, %f95;
	ld.global.f32 	%f97, [%rd10+4];
	sub.f32 	%f98, %f2, %f97;
	mul.f32 	%f99, %f98, %f98;
	fma.rn.f32 	%f100, %f96, %f96, %f99;
	ld.global.f32 	%f101, [%rd10+8];
	sub.f32 	%f102, %f3, %f101;
	fma.rn.f32 	%f27, %f102, %f102, %f100;
	setp.geu.f32 	%p21, %f27, %f128;
	@%p21 bra 	$L__BB0_34;
	st.global.u32 	[%rd2], %r28;
	mov.f32 	%f128, %f27;
$L__BB0_34:
	ld.global.f32 	%f103, [%rd10+12];
	sub.f32 	%f104, %f1, %f103;
	ld.global.f32 	%f105, [%rd10+16];
	sub.f32 	%f106, %f2, %f105;
	mul.f32 	%f107, %f106, %f106;
	fma.rn.f32 	%f108, %f104, %f104, %f107;
	ld.global.f32 	%f109, [%rd10+20];
	sub.f32 	%f110, %f3, %f109;
	fma.rn.f32 	%f29, %f110, %f110, %f108;
	setp.geu.f32 	%p22, %f29, %f128;
	@%p22 bra 	$L__BB0_36;
	st.global.u32 	[%rd2], %r56;
	mov.f32 	%f128, %f29;
$L__BB0_36:
	ld.global.f32 	%f111, [%rd10+24];
	sub.f32 	%f112, %f1, %f111;
	ld.global.f32 	%f113, [%rd10+28];
	sub.f32 	%f114, %f2, %f113;
	mul.f32 	%f115, %f114, %f114;
	fma.rn.f32 	%f116, %f112, %f112, %f115;
	ld.global.f32 	%f117, [%rd10+32];
	sub.f32 	%f118, %f3, %f117;
	fma.rn.f32 	%f31, %f118, %f118, %f116;
	setp.geu.f32 	%p23, %f31, %f128;
	@%p23 bra 	$L__BB0_38;
	add.s32 	%r44, %r56, 1;
	st.global.u32 	[%rd2], %r44;
	mov.f32 	%f128, %f31;
$L__BB0_38:
	ld.global.f32 	%f119, [%rd10+36];
	sub.f32 	%f120, %f1, %f119;
	ld.global.f32 	%f121, [%rd10+40];
	sub.f32 	%f122, %f2, %f121;
	mul.f32 	%f123, %f122, %f122;
	fma.rn.f32 	%f124, %f120, %f120, %f123;
	ld.global.f32 	%f125, [%rd10+44];
	sub.f32 	%f126, %f3, %f125;
	fma.rn.f32 	%f33, %f126, %f126, %f124;
	setp.geu.f32 	%p24, %f33, %f128;
	@%p24 bra 	$L__BB0_40;
	add.s32 	%r45, %r56, 2;
	st.global.u32 	[%rd2], %r45;
	mov.f32 	%f128, %f33;
$L__BB0_40:
	add.s32 	%r57, %r57, 4;
	add.s32 	%r56, %r56, 4;
	setp.ne.s32 	%p25, %r57, 0;
	@%p25 bra 	$L__BB0_32;
$L__BB0_41:
	ret;

}


// ===== COMPILED SASS (sm_100) =====

	.target	sm_100

	.elftype	@"ET_EXEC"


//--------------------- .note.nv.tkinfo           --------------------------
	.section	.note.nv.tkinfo,"",@"SHT_NOTE"
	.sectionflags	@"SHF_NOTE_NV_TKINFO"
	.tkinfo
        /*0018*/ 	.word	0x00000002
        /*0030*/ 	.string	""
        /*0030*/ 	.string	"ptxas"
        /*0030*/ 	.string	"Cuda compilation tools, release 13.0, V13.0.88"
        /*0030*/ 	.string	"Build cuda_13.0.r13.0/compiler.36424714_0"
        /*0030*/ 	.string	"-arch sm_100 -m 64 "



//--------------------- .note.nv.cuinfo           --------------------------
	.section	.note.nv.cuinfo,"",@"SHT_NOTE"
	.sectionflags	@"SHF_NOTE_NV_CUINFO"
        /*0018*/ 	.short	0x0002
        /*001a*/ 	.short	0x0064
        /*001c*/ 	.short	0x0082
	.zero		2


//--------------------- .nv.info                  --------------------------
	.section	.nv.info,"",@"SHT_CUDA_INFO"
	.align	4


	//----- nvinfo : EIATTR_REGCOUNT
	.align		4
        /*0000*/ 	.byte	0x04, 0x2f
        /*0002*/ 	.short	(.L_1 - .L_0)
	.align		4
.L_0:
        /*0004*/ 	.word	index@(_Z13FindClosetGPUP8float3_tPii)
        /*0008*/ 	.word	0x0000001a


	//----- nvinfo : EIATTR_FRAME_SIZE
	.align		4
.L_1:
        /*000c*/ 	.byte	0x04, 0x11
        /*000e*/ 	.short	(.L_3 - .L_2)
	.align		4
.L_2:
        /*0010*/ 	.word	index@(_Z13FindClosetGPUP8float3_tPii)
        /*0014*/ 	.word	0x00000000


	//----- nvinfo : EIATTR_MIN_STACK_SIZE
	.align		4
.L_3:
        /*0018*/ 	.byte	0x04, 0x12
        /*001a*/ 	.short	(.L_5 - .L_4)
	.align		4
.L_4:
        /*001c*/ 	.word	index@(_Z13FindClosetGPUP8float3_tPii)
        /*0020*/ 	.word	0x00000000
.L_5:


//--------------------- .nv.compat                --------------------------
	.section	.nv.compat,"",@"SHT_CUDA_COMPAT_INFO"
	.align	4
        /*0000*/ 	.byte	0x02, 0x09, 0x00, 0x00, 0x02, 0x02, 0x01, 0x00, 0x02, 0x05, 0x05, 0x00, 0x03, 0x07, 0x01, 0x01
        /*0010*/ 	.byte	0x02, 0x03, 0x00, 0x00, 0x02, 0x06, 0x01, 0x00, 0x04, 0x0b, 0x08, 0x00, 0x09, 0x00, 0x00, 0x00
        /*0020*/ 	.byte	0x00, 0x00, 0x00, 0x00


//--------------------- .nv.info._Z13FindClosetGPUP8float3_tPii --------------------------
	.section	.nv.info._Z13FindClosetGPUP8float3_tPii,"",@"SHT_CUDA_INFO"
	.sectionflags	@""
	.align	4


	//----- nvinfo : EIATTR_CUDA_API_VERSION
	.align		4
        /*0000*/ 	.byte	0x04, 0x37
        /*0002*/ 	.short	(.L_7 - .L_6)
.L_6:
        /*0004*/ 	.word	0x00000082


	//----- nvinfo : EIATTR_KPARAM_INFO
	.align		4
.L_7:
        /*0008*/ 	.byte	0x04, 0x17
        /*000a*/ 	.short	(.L_9 - .L_8)
.L_8:
        /*000c*/ 	.word	0x00000000
        /*0010*/ 	.short	0x0002
        /*0012*/ 	.short	0x0010
        /*0014*/ 	.byte	0x00, 0xf0, 0x11, 0x00


	//----- nvinfo : EIATTR_KPARAM_INFO
	.align		4
.L_9:
        /*0018*/ 	.byte	0x04, 0x17
        /*001a*/ 	.short	(.L_11 - .L_10)
.L_10:
        /*001c*/ 	.word	0x00000000
        /*0020*/ 	.short	0x0001
        /*0022*/ 	.short	0x0008
        /*0024*/ 	.byte	0x00, 0xf5, 0x21, 0x00


	//----- nvinfo : EIATTR_KPARAM_INFO
	.align		4
.L_11:
        /*0028*/ 	.byte	0x04, 0x17
        /*002a*/ 	.short	(.L_13 - .L_12)
.L_12:
        /*002c*/ 	.word	0x00000000
        /*0030*/ 	.short	0x0000
        /*0032*/ 	.short	0x0000
        /*0034*/ 	.byte	0x00, 0xf5, 0x21, 0x00


	//----- nvinfo : EIATTR_SPARSE_MMA_MASK
	.align		4
.L_13:
        /*0038*/ 	.byte	0x03, 0x50
        /*003a*/ 	.short	0x0000


	//----- nvinfo : EIATTR_MAXREG_COUNT
	.align		4
        /*003c*/ 	.byte	0x03, 0x1b
        /*003e*/ 	.short	0x00ff


	//----- nvinfo : EIATTR_MERCURY_ISA_VERSION
	.align		4
        /*0040*/ 	.byte	0x03, 0x5f
        /*0042*/ 	.short	0x0101


	//----- nvinfo : EIATTR_VRC_CTA_INIT_COUNT
	.align		4
        /*0044*/ 	.byte	0x02, 0x4a
	.zero		1
	.zero		1


	//----- nvinfo : EIATTR_EXIT_INSTR_OFFSETS
	.align		4
        /*0048*/ 	.byte	0x04, 0x1c
        /*004a*/ 	.short	(.L_15 - .L_14)


	//   ....[0]....
.L_14:
        /*004c*/ 	.word	0x00000030


	//   ....[1]....
        /*0050*/ 	.word	0x00000090


	//   ....[2]....
        /*0054*/ 	.word	0x000008c0


	//   ....[3]....
        /*0058*/ 	.word	0x00000ae0


	//   ....[4]....
        /*005c*/ 	.word	0x00000ea0


	//----- nvinfo : EIATTR_CRS_STACK_SIZE
	.align		4
.L_15:
        /*0060*/ 	.byte	0x04, 0x1e
        /*0062*/ 	.short	(.L_17 - .L_16)
.L_16:
        /*0064*/ 	.word	0x00000000


	//----- nvinfo : EIATTR_CBANK_PARAM_SIZE
	.align		4
.L_17:
        /*0068*/ 	.byte	0x03, 0x19
        /*006a*/ 	.short	0x0014


	//----- nvinfo : EIATTR_PARAM_CBANK
	.align		4
        /*006c*/ 	.byte	0x04, 0x0a
        /*006e*/ 	.short	(.L_19 - .L_18)
	.align		4
.L_18:
        /*0070*/ 	.word	index@(.nv.constant0._Z13FindClosetGPUP8float3_tPii)
        /*0074*/ 	.short	0x0380
        /*0076*/ 	.short	0x0014


	//----- nvinfo : EIATTR_SW_WAR
	.align		4
.L_19:
        /*0078*/ 	.byte	0x04, 0x36
        /*007a*/ 	.short	(.L_21 - .L_20)
.L_20:
        /*007c*/ 	.word	0x00000008
.L_21:


//--------------------- .nv.callgraph             --------------------------
	.section	.nv.callgraph,"",@"SHT_CUDA_CALLGRAPH"
	.align	4
	.sectionentsize	8
	.align		4
        /*0000*/ 	.word	0x00000000
	.align		4
        /*0004*/ 	.word	0xffffffff
	.align		4
        /*0008*/ 	.word	0x00000000
	.align		4
        /*000c*/ 	.word	0xfffffffe
	.align		4
        /*0010*/ 	.word	0x00000000
	.align		4
        /*0014*/ 	.word	0xfffffffd
	.align		4
        /*0018*/ 	.word	0x00000000
	.align		4
        /*001c*/ 	.word	0xfffffffc


//--------------------- .text._Z13FindClosetGPUP8float3_tPii --------------------------
	.section	.text._Z13FindClosetGPUP8float3_tPii,"ax",@progbits
	.align	128
        .global         _Z13FindClosetGPUP8float3_tPii
        .type           _Z13FindClosetGPUP8float3_tPii,@function
        .size           _Z13FindClosetGPUP8float3_tPii,(.L_x_15 - _Z13FindClosetGPUP8float3_tPii)
        .other          _Z13FindClosetGPUP8float3_tPii,@"STO_CUDA_ENTRY STV_DEFAULT"
_Z13FindClosetGPUP8float3_tPii:
.text._Z13FindClosetGPUP8float3_tPii:
[----:B------:R-:W-:Y:S08]  /*0000*/  LDC R1, c[0x0][0x37c] ;  /* 0x0000df00ff017b82 */ /* 0x000ff00000000800 */
[----:B------:R-:W0:Y:S02]  /*0010*/  LDC R13, c[0x0][0x390] ;  /* 0x0000e400ff0d7b82 */ /* 0x000e240000000800 */
[----:B0-----:R-:W-:-:S13]  /*0020*/  ISETP.GE.AND P0, PT, R13, 0x2, PT ;  /* 0x000000020d00780c */ /* 0x001fda0003f06270 */
[----:B------:R-:W-:Y:S05]  /*0030*/  @!P0 EXIT ;  /* 0x000000000000894d */ /* 0x000fea0003800000 */
[----:B------:R-:W0:Y:S01]  /*0040*/  S2R R3, SR_TID.X ;  /* 0x0000000000037919 */ /* 0x000e220000002100 */
[----:B------:R-:W0:Y:S08]  /*0050*/  S2UR UR4, SR_CTAID.X ;  /* 0x00000000000479c3 */ /* 0x000e300000002500 */
[----:B------:R-:W0:Y:S02]  /*0060*/  LDC R12, c[0x0][0x360] ;  /* 0x0000d800ff0c7b82 */ /* 0x000e240000000800 */
[----:B0-----:R-:W-:-:S05]  /*0070*/  IMAD R12, R12, UR4, R3 ;  /* 0x000000040c0c7c24 */ /* 0x001fca000f8e0203 */
[----:B------:R-:W-:-:S13]  /*0080*/  ISETP.GE.AND P0, PT, R12, R13, PT ;  /* 0x0000000d0c00720c */ /* 0x000fda0003f06270 */
[----:B------:R-:W-:Y:S05]  /*0090*/  @P0 EXIT ;  /* 0x000000000000094d */ /* 0x000fea0003800000 */
[----:B------:R-:W0:Y:S01]  /*00a0*/  LDC.64 R8, c[0x0][0x380] ;  /* 0x0000e000ff087b82 */ /* 0x000e220000000a00 */
[----:B------:R-:W1:Y:S07]  /*00b0*/  LDCU.64 UR4, c[0x0][0x358] ;  /* 0x00006b00ff0477ac */ /* 0x000e6e0008000a00 */
[----:B------:R-:W2:Y:S01]  /*00c0*/  LDC.64 R2, c[0x0][0x388] ;  /* 0x0000e200ff027b82 */ /* 0x000ea20000000a00 */
[----:B0-----:R-:W-:-:S05]  /*00d0*/  IMAD.WIDE R10, R12, 0xc, R8 ;  /* 0x0000000c0c0a7825 */ /* 0x001fca00078e0208 */
[----:B-1----:R0:W5:Y:S04]  /*00e0*/  LDG.E R0, desc[UR4][R10.64] ;  /* 0x000000040a007981 */ /* 0x002168000c1e1900 */
[----:B------:R0:W5:Y:S04]  /*00f0*/  LDG.E R4, desc[UR4][R10.64+0x4] ;  /* 0x000004040a047981 */ /* 0x000168000c1e1900 */
[----:B------:R0:W5:Y:S01]  /*0100*/  LDG.E R6, desc[UR4][R10.64+0x8] ;  /* 0x000008040a067981 */ /* 0x000162000c1e1900 */
[C---:B------:R-:W-:Y:S01]  /*0110*/  ISETP.GE.AND P0, PT, R12.reuse, 0x1, PT ;  /* 0x000000010c00780c */ /* 0x040fe20003f06270 */
[----:B------:R-:W-:Y:S01]  /*0120*/  BSSY.RECONVERGENT B0, `(.L_x_0) ;  /* 0x0000060000007945 */ /* 0x000fe20003800200 */
[----:B------:R-:W-:Y:S01]  /*0130*/  HFMA2 R7, -RZ, RZ, 0, 0 ;  /* 0x00000000ff077431 */ /* 0x000fe200000001ff */
[----:B------:R-:W-:Y:S01]  /*0140*/  MOV R5, 0x7f7fffee ;  /* 0x7f7fffee00057802 */ /* 0x000fe20000000f00 */
[----:B--2---:R-:W-:-:S09]  /*0150*/  IMAD.WIDE R2, R12, 0x4, R2 ;  /* 0x000000040c027825 */ /* 0x004fd200078e0202 */
[----:B0-----:R-:W-:Y:S05]  /*0160*/  @!P0 BRA `(.L_x_1) ;  /* 0x00000004006c8947 */ /* 0x001fea0003800000 */
[----:B------:R-:W-:Y:S01]  /*0170*/  VIMNMX.U32 R10, PT, PT, R12, R13, PT ;  /* 0x0000000d0c0a7248 */ /* 0x000fe20003fe0000 */
[----:B------:R-:W-:Y:S01]  /*0180*/  BSSY.RECONVERGENT B1, `(.L_x_2) ;  /* 0x0000042000017945 */ /* 0x000fe20003800200 */
[----:B------:R-:W-:Y:S02]  /*0190*/  MOV R5, 0x7f7fffee ;  /* 0x7f7fffee00057802 */ /* 0x000fe40000000f00 */
[C---:B------:R-:W-:Y:S02]  /*01a0*/  ISETP.GE.U32.AND P1, PT, R10.reuse, 0x4, PT ;  /* 0x000000040a00780c */ /* 0x040fe40003f26070 */
[----:B------:R-:W-:Y:S02]  /*01b0*/  LOP3.LUT R13, R10, 0x3, RZ, 0xc0, !PT ;  /* 0x000000030a0d7812 */ /* 0x000fe400078ec0ff */
[----:B------:R-:W-:Y:S02]  /*01c0*/  MOV R7, RZ ;  /* 0x000000ff00077202 */ /* 0x000fe40000000f00 */
[----:B------:R-:W-:-:S07]  /*01d0*/  ISETP.NE.AND P0, PT, R13, RZ, PT ;  /* 0x000000ff0d00720c */ /* 0x000fce0003f05270 */
[----:B------:R-:W-:Y:S06]  /*01e0*/  @!P1 BRA `(.L_x_3) ;  /* 0x0000000000ec9947 */ /* 0x000fec0003800000 */
[----:B------:R-:W0:Y:S01]  /*01f0*/  LDC.64 R8, c[0x0][0x380] ;  /* 0x0000e000ff087b82 */ /* 0x000e220000000a00 */
[----:B------:R-:W-:Y:S01]  /*0200*/  HFMA2 R15, -RZ, RZ, 0, 0 ;  /* 0x00000000ff0f7431 */ /* 0x000fe200000001ff */
[----:B------:R-:W-:Y:S02]  /*0210*/  LOP3.LUT R7, R10, 0x7ffffffc, RZ, 0xc0, !PT ;  /* 0x7ffffffc0a077812 */ /* 0x000fe400078ec0ff */
[----:B------:R-:W-:-:S07]  /*0220*/  MOV R5, 0x7f7fffee ;  /* 0x7f7fffee00057802 */ /* 0x000fce0000000f00 */
.L_x_4:
[----:B0-----:R-:W-:-:S05]  /*0230*/  IMAD.WIDE.U32 R10, R15, 0xc, R8 ;  /* 0x0000000c0f0a7825 */ /* 0x001fca00078e0008 */
[----:B------:R-:W2:Y:S04]  /*0240*/  LDG.E R19, desc[UR4][R10.64+0x4] ;  /* 0x000004040a137981 */ /* 0x000ea8000c1e1900 */
[----:B------:R-:W3:Y:S04]  /*0250*/  LDG.E R17, desc[UR4][R10.64] ;  /* 0x000000040a117981 */ /* 0x000ee8000c1e1900 */
[----:B------:R-:W4:Y:S01]  /*0260*/  LDG.E R21, desc[UR4][R10.64+0x8] ;  /* 0x000008040a157981 */ /* 0x000f22000c1e1900 */
[----:B--2--5:R-:W-:Y:S01]  /*0270*/  FADD R19, R4, -R19 ;  /* 0x8000001304137221 */ /* 0x024fe20000000000 */
[----:B---3--:R-:W-:-:S03]  /*0280*/  FADD R17, R0, -R17 ;  /* 0x8000001100117221 */ /* 0x008fc60000000000 */
[----:B------:R-:W-:Y:S01]  /*0290*/  FMUL R14, R19, R19 ;  /* 0x00000013130e7220 */ /* 0x000fe20000400000 */
[----:B----4-:R-:W-:-:S03]  /*02a0*/  FADD R21, R6, -R21 ;  /* 0x8000001506157221 */ /* 0x010fc60000000000 */
[----:B------:R-:W-:-:S04]  /*02b0*/  FFMA R14, R17, R17, R14 ;  /* 0x00000011110e7223 */ /* 0x000fc8000000000e */
[----:B------:R-:W-:-:S05]  /*02c0*/  FFMA R16, R21, R21, R14 ;  /* 0x0000001515107223 */ /* 0x000fca000000000e */
[----:B------:R-:W-:-:S13]  /*02d0*/  FSETP.GEU.AND P1, PT, R16, R5, PT ;  /* 0x000000051000720b */ /* 0x000fda0003f2e000 */
[----:B------:R-:W-:Y:S04]  /*02e0*/  @!P1 STG.E desc[UR4][R2.64], R15 ;  /* 0x0000000f02009986 */ /* 0x000fe8000c101904 */
[----:B------:R-:W2:Y:S04]  /*02f0*/  LDG.E R19, desc[UR4][R10.64+0x10] ;  /* 0x000010040a137981 */ /* 0x000ea8000c1e1900 */
[----:B------:R-:W3:Y:S04]  /*0300*/  LDG.E R17, desc[UR4][R10.64+0xc] ;  /* 0x00000c040a117981 */ /* 0x000ee8000c1e1900 */
[----:B------:R-:W4:Y:S01]  /*0310*/  LDG.E R21, desc[UR4][R10.64+0x14] ;  /* 0x000014040a157981 */ /* 0x000f22000c1e1900 */
[----:B------:R-:W-:Y:S01]  /*0320*/  @!P1 MOV R5, R16 ;  /* 0x0000001000059202 */ /* 0x000fe20000000f00 */
[----:B--2---:R-:W-:Y:S01]  /*0330*/  FADD R19, R4, -R19 ;  /* 0x8000001304137221 */ /* 0x004fe20000000000 */
[----:B---3--:R-:W-:-:S03]  /*0340*/  FADD R17, R0, -R17 ;  /* 0x8000001100117221 */ /* 0x008fc60000000000 */
[----:B------:R-:W-:Y:S01]  /*0350*/  FMUL R14, R19, R19 ;  /* 0x00000013130e7220 */ /* 0x000fe20000400000 */
[----:B----4-:R-:W-:-:S03]  /*0360*/  FADD R21, R6, -R21 ;  /* 0x8000001506157221 */ /* 0x010fc60000000000 */
[----:B------:R-:W-:-:S04]  /*0370*/  FFMA R14, R17, R17, R14 ;  /* 0x00000011110e7223 */ /* 0x000fc8000000000e */
[----:B------:R-:W-:-:S05]  /*0380*/  FFMA R18, R21, R21, R14 ;  /* 0x0000001515127223 */ /* 0x000fca000000000e */
[----:B------:R-:W-:-:S13]  /*0390*/  FSETP.GEU.AND P1, PT, R18, R5, PT ;  /* 0x000000051200720b */ /* 0x000fda0003f2e000 */
[----:B------:R-:W-:-:S05]  /*03a0*/  @!P1 IADD3 R17, PT, PT, R15, 0x1, RZ ;  /* 0x000000010f119810 */ /* 0x000fca0007ffe0ff */
[----:B------:R0:W-:Y:S04]  /*03b0*/  @!P1 STG.E desc[UR4][R2.64], R17 ;  /* 0x0000001102009986 */ /* 0x0001e8000c101904 */
        /* <DEDUP_REMOVED lines=11> */
[----:B0-----:R-:W-:-:S05]  /*0470*/  @!P1 IADD3 R17, PT, PT, R15, 0x2, RZ ;  /* 0x000000020f119810 */ /* 0x001fca0007ffe0ff */
        /* <DEDUP_REMOVED lines=12> */
[C---:B0-----:R-:W-:Y:S02]  /*0540*/  @!P1 IADD3 R17, PT, PT, R15.reuse, 0x3, RZ ;  /* 0x000000030f119810 */ /* 0x041fe40007ffe0ff */
[----:B------:R-:W-:Y:S02]  /*0550*/  IADD3 R15, PT, PT, R15, 0x4, RZ ;  /* 0x000000040f0f7810 */ /* 0x000fe40007ffe0ff */
[----:B------:R-:W-:Y:S01]  /*0560*/  @!P1 MOV R5, R14 ;  /* 0x0000000e00059202 */ /* 0x000fe20000000f00 */
[----:B------:R1:W-:Y:S01]  /*0570*/  @!P1 STG.E desc[UR4][R2.64], R17 ;  /* 0x0000001102009986 */ /* 0x0003e2000c101904 */
[----:B------:R-:W-:-:S13]  /*0580*/  ISETP.NE.AND P2, PT, R15, R7, PT ;  /* 0x000000070f00720c */ /* 0x000fda0003f45270 */
[----:B-1----:R-:W-:Y:S05]  /*0590*/  @P2 BRA `(.L_x_4) ;  /* 0xfffffffc00242947 */ /* 0x002fea000383ffff */
.L_x_3:
[----:B------:R-:W-:Y:S05]  /*05a0*/  BSYNC.RECONVERGENT B1 ;  /* 0x0000000000017941 */ /* 0x000fea0003800200 */
.L_x_2:
[----:B------:R-:W-:Y:S05]  /*05b0*/  @!P0 BRA `(.L_x_1) ;  /* 0x0000000000588947 */ /* 0x000fea0003800000 */
[----:B------:R-:W-:Y:S01]  /*05c0*/  IMAD.WIDE.U32 R8, R7, 0xc, R8 ;  /* 0x0000000c07087825 */ /* 0x000fe200078e0008 */
[----:B------:R-:W-:Y:S02]  /*05d0*/  IADD3 R13, PT, PT, -R13, RZ, RZ ;  /* 0x000000ff0d0d7210 */ /* 0x000fe40007ffe1ff */
[----:B------:R-:W-:-:S04]  /*05e0*/  IADD3 R8, P0, PT, R8, 0x4, RZ ;  /* 0x0000000408087810 */ /* 0x000fc80007f1e0ff */
[----:B------:R-:W-:-:S09]  /*05f0*/  IADD3.X R9, PT, PT, RZ, R9, RZ, P0, !PT ;  /* 0x00000009ff097210 */ /* 0x000fd200007fe4ff */
.L_x_5:
[----:B------:R-:W2:Y:S04]  /*0600*/  LDG.E R15, desc[UR4][R8.64] ;  /* 0x00000004080f7981 */ /* 0x000ea8000c1e1900 */
[----:B------:R-:W3:Y:S04]  /*0610*/  LDG.E R11, desc[UR4][R8.64+-0x4] ;  /* 0xfffffc04080b7981 */ /* 0x000ee8000c1e1900 */
[----:B------:R0:W4:Y:S01]  /*0620*/  LDG.E R17, desc[UR4][R8.64+0x4] ;  /* 0x0000040408117981 */ /* 0x000122000c1e1900 */
[----:B------:R-:W-:-:S04]  /*0630*/  IADD3 R13, PT, PT, R13, 0x1, RZ ;  /* 0x000000010d0d7810 */ /* 0x000fc80007ffe0ff */
[----:B------:R-:W-:Y:S02]  /*0640*/  ISETP.NE.AND P2, PT, R13, RZ, PT ;  /* 0x000000ff0d00720c */ /* 0x000fe40003f45270 */
[----:B0-----:R-:W-:-:S04]  /*0650*/  IADD3 R8, P1, PT, R8, 0xc, RZ ;  /* 0x0000000c08087810 */ /* 0x001fc80007f3e0ff */
[----:B------:R-:W-:Y:S01]  /*0660*/  IADD3.X R9, PT, PT, RZ, R9, RZ, P1, !PT ;  /* 0x00000009ff097210 */ /* 0x000fe20000ffe4ff */
[----:B--2--5:R-:W-:Y:S01]  /*0670*/  FADD R15, R4, -R15 ;  /* 0x8000000f040f7221 */ /* 0x024fe20000000000 */
[----:B---3--:R-:W-:-:S03]  /*0680*/  FADD R11, R0, -R11 ;  /* 0x8000000b000b7221 */ /* 0x008fc60000000000 */
[----:B------:R-:W-:Y:S01]  /*0690*/  FMUL R10, R15, R15 ;  /* 0x0000000f0f0a7220 */ /* 0x000fe20000400000 */
[----:B----4-:R-:W-:-:S03]  /*06a0*/  FADD R17, R6, -R17 ;  /* 0x8000001106117221 */ /* 0x010fc60000000000 */
[----:B------:R-:W-:-:S04]  /*06b0*/  FFMA R10, R11, R11, R10 ;  /* 0x0000000b0b0a7223 */ /* 0x000fc8000000000a */
[----:B------:R-:W-:-:S05]  /*06c0*/  FFMA R10, R17, R17, R10 ;  /* 0x00000011110a7223 */ /* 0x000fca000000000a */
[----:B------:R-:W-:-:S13]  /*06d0*/  FSETP.GEU.AND P0, PT, R10, R5, PT ;  /* 0x000000050a00720b */ /* 0x000fda0003f0e000 */
[----:B------:R0:W-:Y:S01]  /*06e0*/  @!P0 STG.E desc[UR4][R2.64], R7 ;  /* 0x0000000702008986 */ /* 0x0001e2000c101904 */
[----:B------:R-:W-:Y:S02]  /*06f0*/  @!P0 MOV R5, R10 ;  /* 0x0000000a00058202 */ /* 0x000fe40000000f00 */
[----:B0-----:R-:W-:Y:S01]  /*0700*/  IADD3 R7, PT, PT, R7, 0x1, RZ ;  /* 0x0000000107077810 */ /* 0x001fe20007ffe0ff */
[----:B------:R-:W-:Y:S06]  /*0710*/  @P2 BRA `(.L_x_5) ;  /* 0xfffffffc00b82947 */ /* 0x000fec000383ffff */
.L_x_1:
[----:B------:R-:W-:Y:S05]  /*0720*/  BSYNC.RECONVERGENT B0 ;  /* 0x0000000000007941 */ /* 0x000fea0003800200 */
.L_x_0:
[----:B------:R-:W0:Y:S01]  /*0730*/  LDCU UR6, c[0x0][0x390] ;  /* 0x00007200ff0677ac */ /* 0x000e220008000800 */
[----:B------:R-:W-:Y:S01]  /*0740*/  BSSY.RECONVERGENT B0, `(.L_x_6) ;  /* 0x0000016000007945 */ /* 0x000fe20003800200 */
[----:B0-----:R-:W-:-:S13]  /*0750*/  ISETP.GE.AND P0, PT, R7, UR6, PT ;  /* 0x0000000607007c0c */ /* 0x001fda000bf06270 */
[----:B------:R-:W-:Y:S05]  /*0760*/  @P0 BRA `(.L_x_7) ;  /* 0x00000000004c0947 */ /* 0x000fea0003800000 */
[----:B------:R-:W-:Y:S01]  /*0770*/  ISETP.NE.AND P0, PT, R7, R12, PT ;  /* 0x0000000c0700720c */ /* 0x000fe20003f05270 */
[----:B------:R-:W-:-:S12]  /*0780*/  BSSY.RECONVERGENT B1, `(.L_x_8) ;  /* 0x0000010000017945 */ /* 0x000fd80003800200 */
[----:B------:R-:W-:Y:S05]  /*0790*/  @!P0 BRA `(.L_x_9) ;  /* 0x0000000000388947 */ /* 0x000fea0003800000 */
[----:B------:R-:W0:Y:S02]  /*07a0*/  LDC.64 R8, c[0x0][0x380] ;  /* 0x0000e000ff087b82 */ /* 0x000e240000000a00 */
        /* <DEDUP_REMOVED lines=12> */
[----:B------:R-:W-:-:S07]  /*0870*/  @!P0 MOV R5, R10 ;  /* 0x0000000a00058202 */ /* 0x000fce0000000f00 */
.L_x_9:
[----:B------:R-:W-:Y:S05]  /*0880*/  BSYNC.RECONVERGENT B1 ;  /* 0x0000000000017941 */ /* 0x000fea0003800200 */
.L_x_8:
[----:B0-----:R-:W-:-:S07]  /*0890*/  IADD3 R7, PT, PT, R7, 0x1, RZ ;  /* 0x0000000107077810 */ /* 0x001fce0007ffe0ff */
.L_x_7:
[----:B------:R-:W-:Y:S05]  /*08a0*/  BSYNC.RECONVERGENT B0 ;  /* 0x0000000000007941 */ /* 0x000fea0003800200 */
.L_x_6:
[----:B------:R-:W-:-:S13]  /*08b0*/  ISETP.GE.AND P0, PT, R7, UR6, PT ;  /* 0x0000000607007c0c */ /* 0x000fda000bf06270 */
[----:B------:R-:W-:Y:S05]  /*08c0*/  @P0 EXIT ;  /* 0x000000000000094d */ /* 0x000fea0003800000 */
[----:B------:R-:W0:Y:S01]  /*08d0*/  LDCU UR7, c[0x0][0x390] ;  /* 0x00007200ff0777ac */ /* 0x000e220008000800 */
[C---:B------:R-:W-:Y:S01]  /*08e0*/  IADD3 R8, PT, PT, -R7.reuse, UR6, RZ ;  /* 0x0000000607087c10 */ /* 0x040fe2000fffe1ff */
[----:B------:R-:W-:Y:S01]  /*08f0*/  BSSY.RECONVERGENT B0, `(.L_x_10) ;  /* 0x000001e000007945 */ /* 0x000fe20003800200 */
[----:B------:R-:W-:Y:S02]  /*0900*/  MOV R11, R7 ;  /* 0x00000007000b7202 */ /* 0x000fe40000000f00 */
[----:B------:R-:W-:Y:S02]  /*0910*/  LOP3.LUT P1, R10, R8, 0x3, RZ, 0xc0, !PT ;  /* 0x00000003080a7812 */ /* 0x000fe4000782c0ff */
[----:B0-----:R-:W-:-:S04]  /*0920*/  IADD3 R9, PT, PT, R7, -UR7, RZ ;  /* 0x8000000707097c10 */ /* 0x001fc8000fffe0ff */
[----:B------:R-:W-:-:S07]  /*0930*/  ISETP.GT.U32.AND P0, PT, R9, -0x4, PT ;  /* 0xfffffffc0900780c */ /* 0x000fce0003f04070 */
[----:B------:R-:W-:Y:S06]  /*0940*/  @!P1 BRA `(.L_x_11) ;  /* 0x0000000000609947 */ /* 0x000fec0003800000 */
[----:B------:R-:W0:Y:S01]  /*0950*/  LDC.64 R8, c[0x0][0x380] ;  /* 0x0000e000ff087b82 */ /* 0x000e220000000a00 */
[----:B------:R-:W-:Y:S02]  /*0960*/  IADD3 R10, PT, PT, -R10, RZ, RZ ;  /* 0x000000ff0a0a7210 */ /* 0x000fe40007ffe1ff */
[----:B------:R-:W-:Y:S01]  /*0970*/  MOV R11, R7 ;  /* 0x00000007000b7202 */ /* 0x000fe20000000f00 */
[----:B0-----:R-:W-:-:S03]  /*0980*/  IMAD.WIDE.U32 R8, R7, 0xc, R8 ;  /* 0x0000000c07087825 */ /* 0x001fc600078e0008 */
[----:B------:R-:W-:-:S04]  /*0990*/  IADD3 R8, P1, PT, R8, 0x4, RZ ;  /* 0x0000000408087810 */ /* 0x000fc80007f3e0ff */
[----:B------:R-:W-:-:S09]  /*09a0*/  IADD3.X R9, PT, PT, RZ, R9, RZ, P1, !PT ;  /* 0x00000009ff097210 */ /* 0x000fd20000ffe4ff */
.L_x_12:
        /* <DEDUP_REMOVED lines=18> */
.L_x_11:
[----:B------:R-:W-:Y:S05]  /*0ad0*/  BSYNC.RECONVERGENT B0 ;  /* 0x0000000000007941 */ /* 0x000fea0003800200 */
.L_x_10:
[----:B------:R-:W-:Y:S05]  /*0ae0*/  @P0 EXIT ;  /* 0x000000000000094d */ /* 0x000fea0003800000 */
[C---:B------:R-:W-:Y:S02]  /*0af0*/  IADD3 R7, PT, PT, R11.reuse, -UR7, RZ ;  /* 0x800000070b077c10 */ /* 0x040fe4000fffe0ff */
[----:B------:R-:W-:-:S07]  /*0b00*/  IADD3 R11, PT, PT, R11, 0x1, RZ ;  /* 0x000000010b0b7810 */ /* 0x000fce0007ffe0ff */
.L_x_13:
[----:B0-----:R-:W0:Y:S01]  /*0b10*/  LDC.64 R8, c[0x0][0x380] ;  /* 0x0000e000ff087b82 */ /* 0x001e220000000a00 */
[----:B------:R-:W-:-:S05]  /*0b20*/  IADD3 R19, PT, PT, R11, -0x1, RZ ;  /* 0xffffffff0b137810 */ /* 0x000fca0007ffe0ff */
        /* <DEDUP_REMOVED lines=39> */
[----:B0-----:R-:W4:Y:S01]  /*0da0*/  LDG.E R19, desc[UR4][R8.64+0x2c] ;  /* 0x00002c0408137981 */ /* 0x001f22000c1e1900 */
[----:B------:R-:W-:-:S02]  /*0db0*/  @!P0 MOV R5, R12 ;  /* 0x0000000c00058202 */ /* 0x000fc40000000f00 */
[----:B------:R-:W-:-:S04]  /*0dc0*/  IADD3 R7, PT, PT, R7, 0x4, RZ ;  /* 0x0000000407077810 */ /* 0x000fc80007ffe0ff */
[----:B------:R-:W-:Y:S01]  /*0dd0*/  ISETP.NE.AND P1, PT, R7, RZ, PT ;  /* 0x000000ff0700720c */ /* 0x000fe20003f25270 */
[----:B--2---:R-:W-:Y:S01]  /*0de0*/  FADD R17, R4, -R17 ;  /* 0x8000001104117221 */ /* 0x004fe20000000000 */
[----:B---3--:R-:W-:-:S03]  /*0df0*/  FADD R15, R0, -R15 ;  /* 0x8000000f000f7221 */ /* 0x008fc60000000000 */
[----:B------:R-:W-:Y:S01]  /*0e00*/  FMUL R10, R17, R17 ;  /* 0x00000011110a7220 */ /* 0x000fe20000400000 */
[----:B----4-:R-:W-:-:S03]  /*0e10*/  FADD R19, R6, -R19 ;  /* 0x8000001306137221 */ /* 0x010fc60000000000 */
[----:B------:R-:W-:-:S04]  /*0e20*/  FFMA R10, R15, R15, R10 ;  /* 0x0000000f0f0a7223 */ /* 0x000fc8000000000a */
[----:B------:R-:W-:-:S05]  /*0e30*/  FFMA R10, R19, R19, R10 ;  /* 0x00000013130a7223 */ /* 0x000fca000000000a */
[----:B------:R-:W-:-:S13]  /*0e40*/  FSETP.GEU.AND P0, PT, R10, R5, PT ;  /* 0x000000050a00720b */ /* 0x000fda0003f0e000 */
[C---:B-1----:R-:W-:Y:S02]  /*0e50*/  @!P0 IADD3 R13, PT, PT, R11.reuse, 0x2, RZ ;  /* 0x000000020b0d8810 */ /* 0x042fe40007ffe0ff */
[----:B------:R-:W-:Y:S02]  /*0e60*/  @!P0 MOV R5, R10 ;  /* 0x0000000a00058202 */ /* 0x000fe40000000f00 */
[----:B------:R-:W-:Y:S01]  /*0e70*/  IADD3 R11, PT, PT, R11, 0x4, RZ ;  /* 0x000000040b0b7810 */ /* 0x000fe20007ffe0ff */
[----:B------:R0:W-:Y:S01]  /*0e80*/  @!P0 STG.E desc[UR4][R2.64], R13 ;  /* 0x0000000d02008986 */ /* 0x0001e2000c101904 */
[----:B------:R-:W-:Y:S05]  /*0e90*/  @P1 BRA `(.L_x_13) ;  /* 0xfffffffc001c1947 */ /* 0x000fea000383ffff */
[----:B------:R-:W-:Y:S05]  /*0ea0*/  EXIT ;  /* 0x000000000000794d */ /* 0x000fea0003800000 */
.L_x_14:
[----:B------:R-:W-:-:S00]  /*0eb0*/  BRA `(.L_x_14) ;  /* 0xfffffffc00fc7947 */ /* 0x000fc0000383ffff */
[----:B------:R-:W-:-:S00]  /*0ec0*/  NOP ;  /* 0x0000000000007918 */ /* 0x000fc00000000000 */
        /* <DEDUP_REMOVED lines=11> */
.L_x_15:


//--------------------- .nv.shared.reserved.0     --------------------------
	.section	.nv.shared.reserved.0,"aw",@nobits
	.weak		__nv_reservedSMEM_offset_0_alias
	.size		__nv_reservedSMEM_offset_0_alias, 0, 64
	.other		__nv_reservedSMEM_offset_0_alias,@"STO_CUDA_RESERVED_SHARED STV_DEFAULT"
__nv_reservedSMEM_offset_0_alias:
	.zero		0
	.zero		64


//--------------------- .nv.constant0._Z13FindClosetGPUP8float3_tPii --------------------------
	.section	.nv.constant0._Z13FindClosetGPUP8float3_tPii,"a",@progbits
	.sectionflags	@""
	.align	4
.nv.constant0._Z13FindClosetGPUP8float3_tPii:
	.zero		916


//--------------------- SYMBOLS --------------------------

	.type		.nv.reservedSmem.offset0,@object
	.size		.nv.reservedSmem.offset0,0x4
